//
// Generated by NVIDIA NVVM Compiler
//
// Compiler Build ID: CL-36424714
// Cuda compilation tools, release 13.0, V13.0.88
// Based on NVVM 20.0.0
//

.version 9.0
.target sm_100
.address_size 64

	// .globl	_Z13cudaGrayScalePfS_S_S_i

.visible .entry _Z13cudaGrayScalePfS_S_S_i(
	.param .u64 .ptr .align 1 _Z13cudaGrayScalePfS_S_S_i_param_0,
	.param .u64 .ptr .align 1 _Z13cudaGrayScalePfS_S_S_i_param_1,
	.param .u64 .ptr .align 1 _Z13cudaGrayScalePfS_S_S_i_param_2,
	.param .u64 .ptr .align 1 _Z13cudaGrayScalePfS_S_S_i_param_3,
	.param .u32 _Z13cudaGrayScalePfS_S_S_i_param_4
)
{
	.reg .pred 	%p<2>;
	.reg .b32 	%r<6>;
	.reg .b32 	%f<5>;
	.reg .b64 	%rd<14>;
	.reg .b64 	%fd<8>;

	ld.param.u64 	%rd1, [_Z13cudaGrayScalePfS_S_S_i_param_0];
	ld.param.u64 	%rd2, [_Z13cudaGrayScalePfS_S_S_i_param_1];
	ld.param.u64 	%rd3, [_Z13cudaGrayScalePfS_S_S_i_param_2];
	ld.param.u64 	%rd4, [_Z13cudaGrayScalePfS_S_S_i_param_3];
	ld.param.u32 	%r2, [_Z13cudaGrayScalePfS_S_S_i_param_4];
	mov.u32 	%r3, %ntid.x;
	mov.u32 	%r4, %ctaid.x;
	mov.u32 	%r5, %tid.x;
	mad.lo.s32 	%r1, %r3, %r4, %r5;
	setp.ge.s32 	%p1, %r1, %r2;
	@%p1 bra 	$L__BB0_2;
	cvta.to.global.u64 	%rd5, %rd1;
	cvta.to.global.u64 	%rd6, %rd2;
	cvta.to.global.u64 	%rd7, %rd3;
	cvta.to.global.u64 	%rd8, %rd4;
	mul.wide.s32 	%rd9, %r1, 4;
	add.s64 	%rd10, %rd5, %rd9;
	ld.global.f32 	%f1, [%rd10];
	cvt.f64.f32 	%fd1, %f1;
	add.s64 	%rd11, %rd6, %rd9;
	ld.global.f32 	%f2, [%rd11];
	cvt.f64.f32 	%fd2, %f2;
	mul.f64 	%fd3, %fd2, 0d3FE6B851EB851EB8;
	fma.rn.f64 	%fd4, %fd1, 0d3FCAE147AE147AE1, %fd3;
	add.s64 	%rd12, %rd7, %rd9;
	ld.global.f32 	%f3, [%rd12];
	cvt.f64.f32 	%fd5, %f3;
	fma.rn.f64 	%fd6, %fd5, 0d3FB1EB851EB851EC, %fd4;
	div.rn.f64 	%fd7, %fd6, 0d4075E00000000000;
	cvt.rn.f32.f64 	%f4, %fd7;
	add.s64 	%rd13, %rd8, %rd9;
	st.global.f32 	[%rd13], %f4;
$L__BB0_2:
	ret;

}


// ===== COMPILED SASS (sm_100) =====

	.target	sm_100

	.elftype	@"ET_EXEC"


//--------------------- .note.nv.tkinfo           --------------------------
	.section	.note.nv.tkinfo,"",@"SHT_NOTE"
	.sectionflags	@"SHF_NOTE_NV_TKINFO"
	.tkinfo
        /*0018*/ 	.word	0x00000002
        /*0030*/ 	.string	""
        /*0030*/ 	.string	"ptxas"
        /*0030*/ 	.string	"Cuda compilation tools, release 13.0, V13.0.88"
        /*0030*/ 	.string	"Build cuda_13.0.r13.0/compiler.36424714_0"
        /*0030*/ 	.string	"-arch sm_100 -m 64 "



//--------------------- .note.nv.cuinfo           --------------------------
	.section	.note.nv.cuinfo,"",@"SHT_NOTE"
	.sectionflags	@"SHF_NOTE_NV_CUINFO"
        /*0018*/ 	.short	0x0002
        /*001a*/ 	.short	0x0064
        /*001c*/ 	.short	0x0082
	.zero		2


//--------------------- .nv.info                  --------------------------
	.section	.nv.info,"",@"SHT_CUDA_INFO"
	.align	4


	//----- nvinfo : EIATTR_REGCOUNT
	.align		4
        /*0000*/ 	.byte	0x04, 0x2f
        /*0002*/ 	.short	(.L_1 - .L_0)
	.align		4
.L_0:
        /*0004*/ 	.word	index@(_Z13cudaGrayScalePfS_S_S_i)
        /*0008*/ 	.word	0x00000017


	//----- nvinfo : EIATTR_FRAME_SIZE
	.align		4
.L_1:
        /*000c*/ 	.byte	0x04, 0x11
        /*000e*/ 	.short	(.L_3 - .L_2)
	.align		4
.L_2:
        /*0010*/ 	.word	index@($__internal_0_$__cuda_sm20_div_rn_f64_full)
        /*0014*/ 	.word	0x00000000


	//----- nvinfo : EIATTR_FRAME_SIZE
	.align		4
.L_3:
        /*0018*/ 	.byte	0x04, 0x11
        /*001a*/ 	.short	(.L_5 - .L_4)
	.align		4
.L_4:
        /*001c*/ 	.word	index@(_Z13cudaGrayScalePfS_S_S_i)
        /*0020*/ 	.word	0x00000000


	//----- nvinfo : EIATTR_MIN_STACK_SIZE
	.align		4
.L_5:
        /*0024*/ 	.byte	0x04, 0x12
        /*0026*/ 	.short	(.L_7 - .L_6)
	.align		4
.L_6:
        /*0028*/ 	.word	index@(_Z13cudaGrayScalePfS_S_S_i)
        /*002c*/ 	.word	0x00000000
.L_7:


//--------------------- .nv.compat                --------------------------
	.section	.nv.compat,"",@"SHT_CUDA_COMPAT_INFO"
	.align	4
        /*0000*/ 	.byte	0x02, 0x09, 0x00, 0x00, 0x02, 0x02, 0x01, 0x00, 0x02, 0x05, 0x05, 0x00, 0x03, 0x07, 0x01, 0x01
        /*0010*/ 	.byte	0x02, 0x03, 0x00, 0x00, 0x02, 0x06, 0x01, 0x00, 0x04, 0x0b, 0x08, 0x00, 0x01, 0x00, 0x00, 0x00
        /*0020*/ 	.byte	0x00, 0x00, 0x00, 0x00


//--------------------- .nv.info._Z13cudaGrayScalePfS_S_S_i --------------------------
	.section	.nv.info._Z13cudaGrayScalePfS_S_S_i,"",@"SHT_CUDA_INFO"
	.sectionflags	@""
	.align	4


	//----- nvinfo : EIATTR_CUDA_API_VERSION
	.align		4
        /*0000*/ 	.byte	0x04, 0x37
        /*0002*/ 	.short	(.L_9 - .L_8)
.L_8:
        /*0004*/ 	.word	0x00000082


	//----- nvinfo : EIATTR_KPARAM_INFO
	.align		4
.L_9:
        /*0008*/ 	.byte	0x04, 0x17
        /*000a*/ 	.short	(.L_11 - .L_10)
.L_10:
        /*000c*/ 	.word	0x00000000
        /*0010*/ 	.short	0x0004
        /*0012*/ 	.short	0x0020
        /*0014*/ 	.byte	0x00, 0xf0, 0x11, 0x00


	//----- nvinfo : EIATTR_KPARAM_INFO
	.align		4
.L_11:
        /*0018*/ 	.byte	0x04, 0x17
        /*001a*/ 	.short	(.L_13 - .L_12)
.L_12:
        /*001c*/ 	.word	0x00000000
        /*0020*/ 	.short	0x0003
        /*0022*/ 	.short	0x0018
        /*0024*/ 	.byte	0x00, 0xf5, 0x21, 0x00


	//----- nvinfo : EIATTR_KPARAM_INFO
	.align		4
.L_13:
        /*0028*/ 	.byte	0x04, 0x17
        /*002a*/ 	.short	(.L_15 - .L_14)
.L_14:
        /*002c*/ 	.word	0x00000000
        /*0030*/ 	.short	0x0002
        /*0032*/ 	.short	0x0010
        /*0034*/ 	.byte	0x00, 0xf5, 0x21, 0x00


	//----- nvinfo : EIATTR_KPARAM_INFO
	.align		4
.L_15:
        /*0038*/ 	.byte	0x04, 0x17
        /*003a*/ 	.short	(.L_17 - .L_16)
.L_16:
        /*003c*/ 	.word	0x00000000
        /*0040*/ 	.short	0x0001
        /*0042*/ 	.short	0x0008
        /*0044*/ 	.byte	0x00, 0xf5, 0x21, 0x00


	//----- nvinfo : EIATTR_KPARAM_INFO
	.align		4
.L_17:
        /*0048*/ 	.byte	0x04, 0x17
        /*004a*/ 	.short	(.L_19 - .L_18)
.L_18:
        /*004c*/ 	.word	0x00000000
        /*0050*/ 	.short	0x0000
        /*0052*/ 	.short	0x0000
        /*0054*/ 	.byte	0x00, 0xf5, 0x21, 0x00


	//----- nvinfo : EIATTR_SPARSE_MMA_MASK
	.align		4
.L_19:
        /*0058*/ 	.byte	0x03, 0x50
        /*005a*/ 	.short	0x0000


	//----- nvinfo : EIATTR_MAXREG_COUNT
	.align		4
        /*005c*/ 	.byte	0x03, 0x1b
        /*005e*/ 	.short	0x00ff


	//----- nvinfo : EIATTR_MERCURY_ISA_VERSION
	.align		4
        /*0060*/ 	.byte	0x03, 0x5f
        /*0062*/ 	.short	0x0101


	//----- nvinfo : EIATTR_VRC_CTA_INIT_COUNT
	.align		4
        /*0064*/ 	.byte	0x02, 0x4a
	.zero		1
	.zero		1


	//----- nvinfo : EIATTR_EXIT_INSTR_OFFSETS
	.align		4
        /*0068*/ 	.byte	0x04, 0x1c
        /*006a*/ 	.short	(.L_21 - .L_20)


	//   ....[0]....
.L_20:
        /*006c*/ 	.word	0x00000070


	//   ....[1]....
        /*0070*/ 	.word	0x00000360


	//----- nvinfo : EIATTR_CRS_STACK_SIZE
	.align		4
.L_21:
        /*0074*/ 	.byte	0x04, 0x1e
        /*0076*/ 	.short	(.L_23 - .L_22)
.L_22:
        /*0078*/ 	.word	0x00000000


	//----- nvinfo : EIATTR_CBANK_PARAM_SIZE
	.align		4
.L_23:
        /*007c*/ 	.byte	0x03, 0x19
        /*007e*/ 	.short	0x0024


	//----- nvinfo : EIATTR_PARAM_CBANK
	.align		4
        /*0080*/ 	.byte	0x04, 0x0a
        /*0082*/ 	.short	(.L_25 - .L_24)
	.align		4
.L_24:
        /*0084*/ 	.word	index@(.nv.constant0._Z13cudaGrayScalePfS_S_S_i)
        /*0088*/ 	.short	0x0380
        /*008a*/ 	.short	0x0024


	//----- nvinfo : EIATTR_SW_WAR
	.align		4
.L_25:
        /*008c*/ 	.byte	0x04, 0x36
        /*008e*/ 	.short	(.L_27 - .L_26)
.L_26:
        /*0090*/ 	.word	0x00000008
.L_27:


//--------------------- .nv.callgraph             --------------------------
	.section	.nv.callgraph,"",@"SHT_CUDA_CALLGRAPH"
	.align	4
	.sectionentsize	8
	.align		4
        /*0000*/ 	.word	0x00000000
	.align		4
        /*0004*/ 	.word	0xffffffff
	.align		4
        /*0008*/ 	.word	0x00000000
	.align		4
        /*000c*/ 	.word	0xfffffffe
	.align		4
        /*0010*/ 	.word	0x00000000
	.align		4
        /*0014*/ 	.word	0xfffffffd
	.align		4
        /*0018*/ 	.word	0x00000000
	.align		4
        /*001c*/ 	.word	0xfffffffc


//--------------------- .text._Z13cudaGrayScalePfS_S_S_i --------------------------
	.section	.text._Z13cudaGrayScalePfS_S_S_i,"ax",@progbits
	.align	128
        .global         _Z13cudaGrayScalePfS_S_S_i
        .type           _Z13cudaGrayScalePfS_S_S_i,@function
        .size           _Z13cudaGrayScalePfS_S_S_i,(.L_x_7 - _Z13cudaGrayScalePfS_S_S_i)
        .other          _Z13cudaGrayScalePfS_S_S_i,@"STO_CUDA_ENTRY STV_DEFAULT"
_Z13cudaGrayScalePfS_S_S_i:
.text._Z13cudaGrayScalePfS_S_S_i:
[----:B------:R-:W-:Y:S01]  /*0000*/  LDC R1, c[0x0][0x37c] ;  /* 0x0000df00ff017b82 */ /* 0x000fe20000000800 */
[----:B------:R-:W0:Y:S01]  /*0010*/  S2R R0, SR_CTAID.X ;  /* 0x0000000000007919 */ /* 0x000e220000002500 */
[----:B------:R-:W0:Y:S01]  /*0020*/  LDCU UR4, c[0x0][0x360] ;  /* 0x00006c00ff0477ac */ /* 0x000e220008000800 */
[----:B------:R-:W0:Y:S01]  /*0030*/  S2R R3, SR_TID.X ;  /* 0x0000000000037919 */ /* 0x000e220000002100 */
[----:B------:R-:W1:Y:S01]  /*0040*/  LDCU UR5, c[0x0][0x3a0] ;  /* 0x00007400ff0577ac */ /* 0x000e620008000800 */
[----:B0-----:R-:W-:-:S05]  /*0050*/  IMAD R0, R0, UR4, R3 ;  /* 0x0000000400007c24 */ /* 0x001fca000f8e0203 */
[----:B-1----:R-:W-:-:S13]  /*0060*/  ISETP.GE.AND P0, PT, R0, UR5, PT ;  /* 0x0000000500007c0c */ /* 0x002fda000bf06270 */
[----:B------:R-:W-:Y:S05]  /*0070*/  @P0 EXIT ;  /* 0x000000000000094d */ /* 0x000fea0003800000 */
[----:B------:R-:W0:Y:S01]  /*0080*/  LDC.64 R4, c[0x0][0x388] ;  /* 0x0000e200ff047b82 */ /* 0x000e220000000a00 */
[----:B------:R-:W1:Y:S07]  /*0090*/  LDCU.64 UR4, c[0x0][0x358] ;  /* 0x00006b00ff0477ac */ /* 0x000e6e0008000a00 */
[----:B------:R-:W2:Y:S08]  /*00a0*/  LDC.64 R2, c[0x0][0x380] ;  /* 0x0000e000ff027b82 */ /* 0x000eb00000000a00 */
[----:B------:R-:W3:Y:S01]  /*00b0*/  LDC.64 R8, c[0x0][0x390] ;  /* 0x0000e400ff087b82 */ /* 0x000ee20000000a00 */
[----:B0-----:R-:W-:-:S05]  /*00c0*/  IMAD.WIDE R4, R0, 0x4, R4 ;  /* 0x0000000400047825 */ /* 0x001fca00078e0204 */
[----:B-1----:R-:W4:Y:S01]  /*00d0*/  LDG.E R17, desc[UR4][R4.64] ;  /* 0x0000000404117981 */ /* 0x002f22000c1e1900 */
[----:B--2---:R-:W-:-:S05]  /*00e0*/  IMAD.WIDE R2, R0, 0x4, R2 ;  /* 0x0000000400027825 */ /* 0x004fca00078e0202 */
[----:B------:R-:W2:Y:S01]  /*00f0*/  LDG.E R16, desc[UR4][R2.64] ;  /* 0x0000000402107981 */ /* 0x000ea2000c1e1900 */
[----:B---3--:R-:W-:-:S05]  /*0100*/  IMAD.WIDE R8, R0, 0x4, R8 ;  /* 0x0000000400087825 */ /* 0x008fca00078e0208 */
[----:B------:R0:W3:Y:S01]  /*0110*/  LDG.E R18, desc[UR4][R8.64] ;  /* 0x0000000408127981 */ /* 0x0000e2000c1e1900 */
[----:B------:R-:W1:Y:S01]  /*0120*/  MUFU.RCP64H R11, 350 ;  /* 0x4075e000000b7908 */ /* 0x000e620000001800 */
[----:B------:R-:W-:Y:S01]  /*0130*/  IMAD.MOV.U32 R14, RZ, RZ, 0x0 ;  /* 0x00000000ff0e7424 */ /* 0x000fe200078e00ff */
[----:B------:R-:W-:Y:S01]  /*0140*/  UMOV UR6, 0xeb851eb8 ;  /* 0xeb851eb800067882 */ /* 0x000fe20000000000 */
[----:B------:R-:W-:Y:S01]  /*0150*/  IMAD.MOV.U32 R15, RZ, RZ, 0x4075e000 ;  /* 0x4075e000ff0f7424 */ /* 0x000fe200078e00ff */
[----:B------:R-:W-:Y:S01]  /*0160*/  UMOV UR7, 0x3fe6b851 ;  /* 0x3fe6b85100077882 */ /* 0x000fe20000000000 */
[----:B------:R-:W-:Y:S01]  /*0170*/  IMAD.MOV.U32 R10, RZ, RZ, 0x1 ;  /* 0x00000001ff0a7424 */ /* 0x000fe200078e00ff */
[----:B------:R-:W-:Y:S05]  /*0180*/  BSSY.RECONVERGENT B0, `(.L_x_0) ;  /* 0x0000019000007945 */ /* 0x000fea0003800200 */
[----:B-1----:R-:W-:-:S08]  /*0190*/  DFMA R12, R10, -R14, 1 ;  /* 0x3ff000000a0c742b */ /* 0x002fd0000000080e */
[----:B------:R-:W-:-:S08]  /*01a0*/  DFMA R12, R12, R12, R12 ;  /* 0x0000000c0c0c722b */ /* 0x000fd0000000000c */
[----:B------:R-:W-:-:S08]  /*01b0*/  DFMA R12, R10, R12, R10 ;  /* 0x0000000c0a0c722b */ /* 0x000fd0000000000a */
[----:B0-----:R-:W-:-:S08]  /*01c0*/  DFMA R8, R12, -R14, 1 ;  /* 0x3ff000000c08742b */ /* 0x001fd0000000080e */
[----:B------:R-:W-:Y:S01]  /*01d0*/  DFMA R8, R12, R8, R12 ;  /* 0x000000080c08722b */ /* 0x000fe2000000000c */
[----:B----4-:R-:W0:Y:S08]  /*01e0*/  F2F.F64.F32 R6, R17 ;  /* 0x0000001100067310 */ /* 0x010e300000201800 */
[----:B--2---:R-:W1:Y:S01]  /*01f0*/  F2F.F64.F32 R4, R16 ;  /* 0x0000001000047310 */ /* 0x004e620000201800 */
[----:B0-----:R-:W-:-:S07]  /*0200*/  DMUL R6, R6, UR6 ;  /* 0x0000000606067c28 */ /* 0x001fce0008000000 */
[----:B---3--:R-:W0:Y:S01]  /*0210*/  F2F.F64.F32 R2, R18 ;  /* 0x0000001200027310 */ /* 0x008e220000201800 */
[----:B------:R-:W-:Y:S01]  /*0220*/  UMOV UR6, 0xae147ae1 ;  /* 0xae147ae100067882 */ /* 0x000fe20000000000 */
[----:B------:R-:W-:Y:S02]  /*0230*/  UMOV UR7, 0x3fcae147 ;  /* 0x3fcae14700077882 */ /* 0x000fe40000000000 */
[----:B-1----:R-:W-:Y:S01]  /*0240*/  DFMA R4, R4, UR6, R6 ;  /* 0x0000000604047c2b */ /* 0x002fe20008000006 */
[----:B------:R-:W-:Y:S01]  /*0250*/  UMOV UR6, 0x1eb851ec ;  /* 0x1eb851ec00067882 */ /* 0x000fe20000000000 */
[----:B------:R-:W-:-:S06]  /*0260*/  UMOV UR7, 0x3fb1eb85 ;  /* 0x3fb1eb8500077882 */ /* 0x000fcc0000000000 */
[----:B0-----:R-:W-:-:S08]  /*0270*/  DFMA R4, R2, UR6, R4 ;  /* 0x0000000602047c2b */ /* 0x001fd00008000004 */
[----:B------:R-:W-:Y:S02]  /*0280*/  DMUL R2, R4, R8 ;  /* 0x0000000804027228 */ /* 0x000fe40000000000 */
[----:B------:R-:W-:-:S06]  /*0290*/  FSETP.GEU.AND P1, PT, |R5|, 6.5827683646048100446e-37, PT ;  /* 0x036000000500780b */ /* 0x000fcc0003f2e200 */
[----:B------:R-:W-:-:S08]  /*02a0*/  DFMA R6, R2, -350, R4 ;  /* 0xc075e0000206782b */ /* 0x000fd00000000004 */
[----:B------:R-:W-:-:S10]  /*02b0*/  DFMA R2, R8, R6, R2 ;  /* 0x000000060802722b */ /* 0x000fd40000000002 */
[----:B------:R-:W-:-:S05]  /*02c0*/  FFMA R6, RZ, 3.841796875, R3 ;  /* 0x4075e000ff067823 */ /* 0x000fca0000000003 */
[----:B------:R-:W-:-:S13]  /*02d0*/  FSETP.GT.AND P0, PT, |R6|, 1.469367938527859385e-39, PT ;  /* 0x001000000600780b */ /* 0x000fda0003f04200 */
[----:B------:R-:W-:Y:S05]  /*02e0*/  @P0 BRA P1, `(.L_x_1) ;  /* 0x0000000000080947 */ /* 0x000fea0000800000 */
[----:B------:R-:W-:-:S07]  /*02f0*/  MOV R6, 0x310 ;  /* 0x0000031000067802 */ /* 0x000fce0000000f00 */
[----:B------:R-:W-:Y:S05]  /*0300*/  CALL.REL.NOINC `($__internal_0_$__cuda_sm20_div_rn_f64_full) ;  /* 0x0000000000187944 */ /* 0x000fea0003c00000 */
.L_x_1:
[----:B------:R-:W-:Y:S05]  /*0310*/  BSYNC.RECONVERGENT B0 ;  /* 0x0000000000007941 */ /* 0x000fea0003800200 */
.L_x_0:
[----:B------:R-:W0:Y:S01]  /*0320*/  LDC.64 R4, c[0x0][0x398] ;  /* 0x0000e600ff047b82 */ /* 0x000e220000000a00 */
[----:B------:R-:W1:Y:S01]  /*0330*/  F2F.F32.F64 R3, R2 ;  /* 0x0000000200037310 */ /* 0x000e620000301000 */
[----:B0-----:R-:W-:-:S05]  /*0340*/  IMAD.WIDE R4, R0, 0x4, R4 ;  /* 0x0000000400047825 */ /* 0x001fca00078e0204 */
[----:B-1----:R-:W-:Y:S01]  /*0350*/  STG.E desc[UR4][R4.64], R3 ;  /* 0x0000000304007986 */ /* 0x002fe2000c101904 */
[----:B------:R-:W-:Y:S05]  /*0360*/  EXIT ;  /* 0x000000000000794d */ /* 0x000fea0003800000 */
        .weak           $__internal_0_$__cuda_sm20_div_rn_f64_full
        .type           $__internal_0_$__cuda_sm20_div_rn_f64_full,@function
        .size           $__internal_0_$__cuda_sm20_div_rn_f64_full,(.L_x_7 - $__internal_0_$__cuda_sm20_div_rn_f64_full)
$__internal_0_$__cuda_sm20_div_rn_f64_full:
[----:B------:R-:W-:Y:S01]  /*0370*/  IMAD.MOV.U32 R3, RZ, RZ, 0x3ff5e000 ;  /* 0x3ff5e000ff037424 */ /* 0x000fe200078e00ff */
[C---:B------:R-:W-:Y:S01]  /*0380*/  FSETP.GEU.AND P1, PT, |R5|.reuse, 1.469367938527859385e-39, PT ;  /* 0x001000000500780b */ /* 0x040fe20003f2e200 */
[----:B------:R-:W-:Y:S01]  /*0390*/  IMAD.MOV.U32 R2, RZ, RZ, 0x0 ;  /* 0x00000000ff027424 */ /* 0x000fe200078e00ff */
[----:B------:R-:W-:Y:S01]  /*03a0*/  LOP3.LUT R7, R5, 0x7ff00000, RZ, 0xc0, !PT ;  /* 0x7ff0000005077812 */ /* 0x000fe200078ec0ff */
[----:B------:R-:W0:Y:S01]  /*03b0*/  MUFU.RCP64H R9, R3 ;  /* 0x0000000300097308 */ /* 0x000e220000001800 */
[----:B------:R-:W-:Y:S01]  /*03c0*/  IMAD.MOV.U32 R8, RZ, RZ, 0x1 ;  /* 0x00000001ff087424 */ /* 0x000fe200078e00ff */
[----:B------:R-:W-:Y:S01]  /*03d0*/  BSSY.RECONVERGENT B1, `(.L_x_2) ;  /* 0x0000045000017945 */ /* 0x000fe20003800200 */
[----:B------:R-:W-:Y:S01]  /*03e0*/  IMAD.MOV.U32 R13, RZ, RZ, 0x1ca00000 ;  /* 0x1ca00000ff0d7424 */ /* 0x000fe200078e00ff */
[----:B------:R-:W-:Y:S01]  /*03f0*/  ISETP.GE.U32.AND P0, PT, R7, 0x40700000, PT ;  /* 0x407000000700780c */ /* 0x000fe20003f06070 */
[----:B------:R-:W-:Y:S02]  /*0400*/  IMAD.MOV.U32 R18, RZ, RZ, R7 ;  /* 0x000000ffff127224 */ /* 0x000fe400078e0007 */
[----:B------:R-:W-:Y:S01]  /*0410*/  IMAD.MOV.U32 R19, RZ, RZ, 0x40700000 ;  /* 0x40700000ff137424 */ /* 0x000fe200078e00ff */
[----:B------:R-:W-:-:S03]  /*0420*/  SEL R13, R13, 0x63400000, !P0 ;  /* 0x634000000d0d7807 */ /* 0x000fc60004000000 */
[----:B------:R-:W-:Y:S01]  /*0430*/  VIADD R20, R19, 0xffffffff ;  /* 0xffffffff13147836 */ /* 0x000fe20000000000 */
[----:B0-----:R-:W-:-:S08]  /*0440*/  DFMA R10, R8, -R2, 1 ;  /* 0x3ff00000080a742b */ /* 0x001fd00000000802 */
[----:B------:R-:W-:-:S08]  /*0450*/  DFMA R10, R10, R10, R10 ;  /* 0x0000000a0a0a722b */ /* 0x000fd0000000000a */
[----:B------:R-:W-:Y:S01]  /*0460*/  DFMA R14, R8, R10, R8 ;  /* 0x0000000a080e722b */ /* 0x000fe20000000008 */
[C-C-:B------:R-:W-:Y:S01]  /*0470*/  @!P1 LOP3.LUT R10, R13.reuse, 0x80000000, R5.reuse, 0xf8, !PT ;  /* 0x800000000d0a9812 */ /* 0x140fe200078ef805 */
[----:B------:R-:W-:Y:S01]  /*0480*/  IMAD.MOV.U32 R8, RZ, RZ, R4 ;  /* 0x000000ffff087224 */ /* 0x000fe200078e0004 */
[----:B------:R-:W-:Y:S02]  /*0490*/  LOP3.LUT R9, R13, 0x800fffff, R5, 0xf8, !PT ;  /* 0x800fffff0d097812 */ /* 0x000fe400078ef805 */
[----:B------:R-:W-:Y:S01]  /*04a0*/  @!P1 LOP3.LUT R11, R10, 0x100000, RZ, 0xfc, !PT ;  /* 0x001000000a0b9812 */ /* 0x000fe200078efcff */
[----:B------:R-:W-:Y:S02]  /*04b0*/  @!P1 IMAD.MOV.U32 R10, RZ, RZ, RZ ;  /* 0x000000ffff0a9224 */ /* 0x000fe400078e00ff */
[----:B------:R-:W-:-:S04]  /*04c0*/  DFMA R16, R14, -R2, 1 ;  /* 0x3ff000000e10742b */ /* 0x000fc80000000802 */
[----:B------:R-:W-:-:S04]  /*04d0*/  @!P1 DFMA R8, R8, 2, -R10 ;  /* 0x400000000808982b */ /* 0x000fc8000000080a */
[----:B------:R-:W-:-:S06]  /*04e0*/  DFMA R16, R14, R16, R14 ;  /* 0x000000100e10722b */ /* 0x000fcc000000000e */
[----:B------:R-:W-:Y:S02]  /*04f0*/  @!P1 LOP3.LUT R18, R9, 0x7ff00000, RZ, 0xc0, !PT ;  /* 0x7ff0000009129812 */ /* 0x000fe400078ec0ff */
[----:B------:R-:W-:-:S03]  /*0500*/  DMUL R10, R16, R8 ;  /* 0x00000008100a7228 */ /* 0x000fc60000000000 */
[----:B------:R-:W-:-:S05]  /*0510*/  VIADD R12, R18, 0xffffffff ;  /* 0xffffffff120c7836 */ /* 0x000fca0000000000 */
[----:B------:R-:W-:Y:S01]  /*0520*/  DFMA R14, R10, -R2, R8 ;  /* 0x800000020a0e722b */ /* 0x000fe20000000008 */
[----:B------:R-:W-:-:S04]  /*0530*/  ISETP.GT.U32.AND P0, PT, R12, 0x7feffffe, PT ;  /* 0x7feffffe0c00780c */ /* 0x000fc80003f04070 */
[----:B------:R-:W-:-:S03]  /*0540*/  ISETP.GT.U32.OR P0, PT, R20, 0x7feffffe, P0 ;  /* 0x7feffffe1400780c */ /* 0x000fc60000704470 */
[----:B------:R-:W-:-:S10]  /*0550*/  DFMA R10, R16, R14, R10 ;  /* 0x0000000e100a722b */ /* 0x000fd4000000000a */
[----:B------:R-:W-:Y:S05]  /*0560*/  @P0 BRA `(.L_x_3) ;  /* 0x0000000000680947 */ /* 0x000fea0003800000 */
[----:B------:R-:W-:-:S05]  /*0570*/  IMAD.MOV.U32 R4, RZ, RZ, 0x40700000 ;  /* 0x40700000ff047424 */ /* 0x000fca00078e00ff */
[----:B------:R-:W-:-:S04]  /*0580*/  VIADDMNMX R7, R7, -R4, 0xb9600000, !PT ;  /* 0xb960000007077446 */ /* 0x000fc80007800904 */
[----:B------:R-:W-:-:S04]  /*0590*/  VIMNMX R4, PT, PT, R7, 0x46a00000, PT ;  /* 0x46a0000007047848 */ /* 0x000fc80003fe0100 */
[----:B------:R-:W-:Y:S01]  /*05a0*/  IADD3 R7, PT, PT, -R13, R4, RZ ;  /* 0x000000040d077210 */ /* 0x000fe20007ffe1ff */
[----:B------:R-:W-:-:S04]  /*05b0*/  IMAD.MOV.U32 R4, RZ, RZ, RZ ;  /* 0x000000ffff047224 */ /* 0x000fc800078e00ff */
[----:B------:R-:W-:-:S06]  /*05c0*/  VIADD R5, R7, 0x7fe00000 ;  /* 0x7fe0000007057836 */ /* 0x000fcc0000000000 */
[----:B------:R-:W-:-:S10]  /*05d0*/  DMUL R12, R10, R4 ;  /* 0x000000040a0c7228 */ /* 0x000fd40000000000 */
[----:B------:R-:W-:-:S13]  /*05e0*/  FSETP.GTU.AND P0, PT, |R13|, 1.469367938527859385e-39, PT ;  /* 0x001000000d00780b */ /* 0x000fda0003f0c200 */
[----:B------:R-:W-:Y:S05]  /*05f0*/  @P0 BRA `(.L_x_4) ;  /* 0x0000000000880947 */ /* 0x000fea0003800000 */
[----:B------:R-:W-:Y:S01]  /*0600*/  DFMA R2, R10, -R2, R8 ;  /* 0x800000020a02722b */ /* 0x000fe20000000008 */
[----:B------:R-:W-:-:S09]  /*0610*/  IMAD.MOV.U32 R4, RZ, RZ, RZ ;  /* 0x000000ffff047224 */ /* 0x000fd200078e00ff */
[C---:B------:R-:W-:Y:S02]  /*0620*/  FSETP.NEU.AND P0, PT, R3.reuse, RZ, PT ;  /* 0x000000ff0300720b */ /* 0x040fe40003f0d000 */
[----:B------:R-:W-:-:S04]  /*0630*/  LOP3.LUT R2, R3, 0x4075e000, RZ, 0x3c, !PT ;  /* 0x4075e00003027812 */ /* 0x000fc800078e3cff */
[----:B------:R-:W-:-:S04]  /*0640*/  LOP3.LUT R9, R2, 0x80000000, RZ, 0xc0, !PT ;  /* 0x8000000002097812 */ /* 0x000fc800078ec0ff */
[----:B------:R-:W-:-:S03]  /*0650*/  LOP3.LUT R5, R9, R5, RZ, 0xfc, !PT ;  /* 0x0000000509057212 */ /* 0x000fc600078efcff */
[----:B------:R-:W-:Y:S05]  /*0660*/  @!P0 BRA `(.L_x_4) ;  /* 0x00000000006c8947 */ /* 0x000fea0003800000 */
[----:B------:R-:W-:Y:S01]  /*0670*/  IMAD.MOV R3, RZ, RZ, -R7 ;  /* 0x000000ffff037224 */ /* 0x000fe200078e0a07 */
[----:B------:R-:W-:Y:S01]  /*0680*/  DMUL.RP R4, R10, R4 ;  /* 0x000000040a047228 */ /* 0x000fe20000008000 */
[----:B------:R-:W-:Y:S01]  /*0690*/  IMAD.MOV.U32 R2, RZ, RZ, RZ ;  /* 0x000000ffff027224 */ /* 0x000fe200078e00ff */
[----:B------:R-:W-:-:S05]  /*06a0*/  IADD3 R7, PT, PT, -R7, -0x43300000, RZ ;  /* 0xbcd0000007077810 */ /* 0x000fca0007ffe1ff */
[----:B------:R-:W-:-:S03]  /*06b0*/  DFMA R2, R12, -R2, R10 ;  /* 0x800000020c02722b */ /* 0x000fc6000000000a */
[----:B------:R-:W-:-:S07]  /*06c0*/  LOP3.LUT R9, R5, R9, RZ, 0x3c, !PT ;  /* 0x0000000905097212 */ /* 0x000fce00078e3cff */
[----:B------:R-:W-:-:S04]  /*06d0*/  FSETP.NEU.AND P0, PT, |R3|, R7, PT ;  /* 0x000000070300720b */ /* 0x000fc80003f0d200 */
[----:B------:R-:W-:Y:S02]  /*06e0*/  FSEL R12, R4, R12, !P0 ;  /* 0x0000000c040c7208 */ /* 0x000fe40004000000 */
[----:B------:R-:W-:Y:S01]  /*06f0*/  FSEL R13, R9, R13, !P0 ;  /* 0x0000000d090d7208 */ /* 0x000fe20004000000 */
[----:B------:R-:W-:Y:S06]  /*0700*/  BRA `(.L_x_4) ;  /* 0x0000000000447947 */ /* 0x000fec0003800000 */
.L_x_3:
[----:B------:R-:W-:-:S14]  /*0710*/  DSETP.NAN.AND P0, PT, R4, R4, PT ;  /* 0x000000040400722a */ /* 0x000fdc0003f08000 */
[----:B------:R-:W-:Y:S05]  /*0720*/  @P0 BRA `(.L_x_5) ;  /* 0x0000000000340947 */ /* 0x000fea0003800000 */
[----:B------:R-:W-:Y:S01]  /*0730*/  ISETP.NE.AND P0, PT, R18, R19, PT ;  /* 0x000000131200720c */ /* 0x000fe20003f05270 */
[----:B------:R-:W-:Y:S02]  /*0740*/  IMAD.MOV.U32 R12, RZ, RZ, 0x0 ;  /* 0x00000000ff0c7424 */ /* 0x000fe400078e00ff */
[----:B------:R-:W-:-:S10]  /*0750*/  IMAD.MOV.U32 R13, RZ, RZ, -0x80000 ;  /* 0xfff80000ff0d7424 */ /* 0x000fd400078e00ff */
[----:B------:R-:W-:Y:S05]  /*0760*/  @!P0 BRA `(.L_x_4) ;  /* 0x00000000002c8947 */ /* 0x000fea0003800000 */
[----:B------:R-:W-:Y:S02]  /*0770*/  ISETP.NE.AND P0, PT, R18, 0x7ff00000, PT ;  /* 0x7ff000001200780c */ /* 0x000fe40003f05270 */
[----:B------:R-:W-:Y:S02]  /*0780*/  LOP3.LUT R4, R5, 0x4075e000, RZ, 0x3c, !PT ;  /* 0x4075e00005047812 */ /* 0x000fe400078e3cff */
[----:B------:R-:W-:Y:S02]  /*0790*/  ISETP.EQ.OR P0, PT, R19, RZ, !P0 ;  /* 0x000000ff1300720c */ /* 0x000fe40004702670 */
[----:B------:R-:W-:-:S11]  /*07a0*/  LOP3.LUT R13, R4, 0x80000000, RZ, 0xc0, !PT ;  /* 0x80000000040d7812 */ /* 0x000fd600078ec0ff */
[----:B------:R-:W-:Y:S02]  /*07b0*/  @P0 LOP3.LUT R2, R13, 0x7ff00000, RZ, 0xfc, !PT ;  /* 0x7ff000000d020812 */ /* 0x000fe400078efcff */
[----:B------:R-:W-:Y:S01]  /*07c0*/  @!P0 MOV R12, RZ ;  /* 0x000000ff000c8202 */ /* 0x000fe20000000f00 */
[----:B------:R-:W-:Y:S02]  /*07d0*/  @P0 IMAD.MOV.U32 R12, RZ, RZ, RZ ;  /* 0x000000ffff0c0224 */ /* 0x000fe400078e00ff */
[----:B------:R-:W-:Y:S01]  /*07e0*/  @P0 IMAD.MOV.U32 R13, RZ, RZ, R2 ;  /* 0x000000ffff0d0224 */ /* 0x000fe200078e0002 */
[----:B------:R-:W-:Y:S06]  /*07f0*/  BRA `(.L_x_4) ;  /* 0x0000000000087947 */ /* 0x000fec0003800000 */
.L_x_5:
[----:B------:R-:W-:Y:S01]  /*0800*/  LOP3.LUT R13, R5, 0x80000, RZ, 0xfc, !PT ;  /* 0x00080000050d7812 */ /* 0x000fe200078efcff */
[----:B------:R-:W-:-:S07]  /*0810*/  IMAD.MOV.U32 R12, RZ, RZ, R4 ;  /* 0x000000ffff0c7224 */ /* 0x000fce00078e0004 */
.L_x_4:
[----:B------:R-:W-:Y:S05]  /*0820*/  BSYNC.RECONVERGENT B1 ;  /* 0x0000000000017941 */ /* 0x000fea0003800200 */
.L_x_2:
[----:B------:R-:W-:Y:S02]  /*0830*/  IMAD.MOV.U32 R7, RZ, RZ, 0x0 ;  /* 0x00000000ff077424 */ /* 0x000fe400078e00ff */
[----:B------:R-:W-:Y:S02]  /*0840*/  IMAD.MOV.U32 R2, RZ, RZ, R12 ;  /* 0x000000ffff027224 */ /* 0x000fe400078e000c */
[----:B------:R-:W-:Y:S01]  /*0850*/  IMAD.MOV.U32 R3, RZ, RZ, R13 ;  /* 0x000000ffff037224 */ /* 0x000fe200078e000d */
[----:B------:R-:W-:Y:S06]  /*0860*/  RET.REL.NODEC R6 `(_Z13cudaGrayScalePfS_S_S_i) ;  /* 0xfffffff406e47950 */ /* 0x000fec0003c3ffff */
.L_x_6:
[----:B------:R-:W-:-:S00]  /*0870*/  BRA `(.L_x_6) ;  /* 0xfffffffc00fc7947 */ /* 0x000fc0000383ffff */
[----:B------:R-:W-:-:S00]  /*0880*/  NOP ;  /* 0x0000000000007918 */ /* 0x000fc00000000000 */
[----:B------:R-:W-:-:S00]  /*0890*/  NOP ;  /* 0x0000000000007918 */ /* 0x000fc00000000000 */
[----:B------:R-:W-:-:S00]  /*08a0*/  NOP ;  /* 0x0000000000007918 */ /* 0x000fc00000000000 */
[----:B------:R-:W-:-:S00]  /*08b0*/  NOP ;  /* 0x0000000000007918 */ /* 0x000fc00000000000 */
[----:B------:R-:W-:-:S00]  /*08c0*/  NOP ;  /* 0x0000000000007918 */ /* 0x000fc00000000000 */
[----:B------:R-:W-:-:S00]  /*08d0*/  NOP ;  /* 0x0000000000007918 */ /* 0x000fc00000000000 */
[----:B------:R-:W-:-:S00]  /*08e0*/  NOP ;  /* 0x0000000000007918 */ /* 0x000fc00000000000 */
[----:B------:R-:W-:-:S00]  /*08f0*/  NOP ;  /* 0x0000000000007918 */ /* 0x000fc00000000000 */
.L_x_7:


//--------------------- .nv.shared.reserved.0     --------------------------
	.section	.nv.shared.reserved.0,"aw",@nobits
	.weak		__nv_reservedSMEM_offset_0_alias
	.size		__nv_reservedSMEM_offset_0_alias, 0, 64
	.other		__nv_reservedSMEM_offset_0_alias,@"STO_CUDA_RESERVED_SHARED STV_DEFAULT"
__nv_reservedSMEM_offset_0_alias:
	.zero		0
	.zero		64


//--------------------- .nv.constant0._Z13cudaGrayScalePfS_S_S_i --------------------------
	.section	.nv.constant0._Z13cudaGrayScalePfS_S_S_i,"a",@progbits
	.sectionflags	@""
	.align	4
.nv.constant0._Z13cudaGrayScalePfS_S_S_i:
	.zero		932


//--------------------- SYMBOLS --------------------------

	.type		.nv.reservedSmem.offset0,@object
	.size		.nv.reservedSmem.offset0,0x4
